//
// Generated by NVIDIA NVVM Compiler
//
// Compiler Build ID: CL-36424714
// Cuda compilation tools, release 13.0, V13.0.88
// Based on NVVM 20.0.0
//

.version 9.0
.target sm_100
.address_size 64

	// .globl	_Z6vecAddPiS_S_
.extern .func  (.param .b32 func_retval0) vprintf
(
	.param .b64 vprintf_param_0,
	.param .b64 vprintf_param_1
)
;
.global .align 1 .b8 $str[8] = {97, 98, 115, 58, 37, 100, 10};

.visible .entry _Z6vecAddPiS_S_(
	.param .u64 .ptr .align 1 _Z6vecAddPiS_S__param_0,
	.param .u64 .ptr .align 1 _Z6vecAddPiS_S__param_1,
	.param .u64 .ptr .align 1 _Z6vecAddPiS_S__param_2
)
{
	.local .align 8 .b8 	__local_depot0[8];
	.reg .b64 	%SP;
	.reg .b64 	%SPL;
	.reg .pred 	%p<2>;
	.reg .b32 	%r<15>;
	.reg .b64 	%rd<14>;

	mov.u64 	%SPL, __local_depot0;
	cvta.local.u64 	%SP, %SPL;
	ld.param.u64 	%rd1, [_Z6vecAddPiS_S__param_0];
	ld.param.u64 	%rd2, [_Z6vecAddPiS_S__param_1];
	ld.param.u64 	%rd3, [_Z6vecAddPiS_S__param_2];
	mov.u32 	%r2, %ctaid.x;
	mov.u32 	%r3, %ntid.x;
	mov.u32 	%r4, %tid.x;
	mad.lo.s32 	%r1, %r2, %r3, %r4;
	setp.gt.s32 	%p1, %r1, 3;
	@%p1 bra 	$L__BB0_2;
	add.u64 	%rd4, %SP, 0;
	add.u64 	%rd5, %SPL, 0;
	cvta.to.global.u64 	%rd6, %rd1;
	cvta.to.global.u64 	%rd7, %rd2;
	cvta.to.global.u64 	%rd8, %rd3;
	mul.wide.s32 	%rd9, %r1, 4;
	add.s64 	%rd10, %rd6, %rd9;
	ld.global.u32 	%r6, [%rd10];
	add.s64 	%rd11, %rd7, %rd9;
	ld.global.u32 	%r7, [%rd11];
	mov.b32 	%r9, 0;
	mov.u32 	%r5, %r9;
	// begin inline asm
	vabsdiff4.u32.u32.u32.add %r5,%r6,%r7,%r5;
	// end inline asm
	st.global.u32 	[%rd8], %r5;
	ld.global.u32 	%r10, [%rd10];
	ld.global.u32 	%r11, [%rd11];
	// begin inline asm
	vabsdiff4.u32.u32.u32.add %r9,%r10,%r11,%r9;
	// end inline asm
	st.local.u32 	[%rd5], %r9;
	mov.u64 	%rd12, $str;
	cvta.global.u64 	%rd13, %rd12;
	{ // callseq 0, 0
	.param .b64 param0;
	st.param.b64 	[param0], %rd13;
	.param .b64 param1;
	st.param.b64 	[param1], %rd4;
	.param .b32 retval0;
	call.uni (retval0), 
	vprintf, 
	(
	param0, 
	param1
	);
	ld.param.b32 	%r13, [retval0];
	} // callseq 0
$L__BB0_2:
	ret;

}


// ===== COMPILED SASS (sm_100) =====

	.target	sm_100

	.elftype	@"ET_EXEC"


//--------------------- .note.nv.tkinfo           --------------------------
	.section	.note.nv.tkinfo,"",@"SHT_NOTE"
	.sectionflags	@"SHF_NOTE_NV_TKINFO"
	.tkinfo
        /*0018*/ 	.word	0x00000002
        /*0030*/ 	.string	""
        /*0030*/ 	.string	"ptxas"
        /*0030*/ 	.string	"Cuda compilation tools, release 13.0, V13.0.88"
        /*0030*/ 	.string	"Build cuda_13.0.r13.0/compiler.36424714_0"
        /*0030*/ 	.string	"-arch sm_100 -m 64 "



//--------------------- .note.nv.cuinfo           --------------------------
	.section	.note.nv.cuinfo,"",@"SHT_NOTE"
	.sectionflags	@"SHF_NOTE_NV_CUINFO"
        /*0018*/ 	.short	0x0002
        /*001a*/ 	.short	0x0064
        /*001c*/ 	.short	0x0082
	.zero		2


//--------------------- .nv.info                  --------------------------
	.section	.nv.info,"",@"SHT_CUDA_INFO"
	.align	4


	//----- nvinfo : EIATTR_REGCOUNT
	.align		4
        /*0000*/ 	.byte	0x04, 0x2f
        /*0002*/ 	.short	(.L_2 - .L_1)
	.align		4
.L_1:
        /*0004*/ 	.word	index@(_Z6vecAddPiS_S_)
        /*0008*/ 	.word	0x00000018


	//----- nvinfo : EIATTR_FRAME_SIZE
	.align		4
.L_2:
        /*000c*/ 	.byte	0x04, 0x11
        /*000e*/ 	.short	(.L_4 - .L_3)
	.align		4
.L_3:
        /*0010*/ 	.word	index@(_Z6vecAddPiS_S_)
        /*0014*/ 	.word	0x00000008


	//----- nvinfo : EIATTR_MIN_STACK_SIZE
	.align		4
.L_4:
        /*0018*/ 	.byte	0x04, 0x12
        /*001a*/ 	.short	(.L_6 - .L_5)
	.align		4
.L_5:
        /*001c*/ 	.word	index@(_Z6vecAddPiS_S_)
        /*0020*/ 	.word	0x00000008
.L_6:


//--------------------- .nv.compat                --------------------------
	.section	.nv.compat,"",@"SHT_CUDA_COMPAT_INFO"
	.align	4
        /*0000*/ 	.byte	0x02, 0x09, 0x00, 0x00, 0x02, 0x02, 0x01, 0x00, 0x02, 0x05, 0x05, 0x00, 0x03, 0x07, 0x01, 0x01
        /*0010*/ 	.byte	0x02, 0x03, 0x00, 0x00, 0x02, 0x06, 0x01, 0x00, 0x04, 0x0b, 0x08, 0x00, 0x09, 0x00, 0x00, 0x00
        /*0020*/ 	.byte	0x00, 0x00, 0x00, 0x00


//--------------------- .nv.info._Z6vecAddPiS_S_  --------------------------
	.section	.nv.info._Z6vecAddPiS_S_,"",@"SHT_CUDA_INFO"
	.sectionflags	@""
	.align	4


	//----- nvinfo : EIATTR_CUDA_API_VERSION
	.align		4
        /*0000*/ 	.byte	0x04, 0x37
        /*0002*/ 	.short	(.L_8 - .L_7)
.L_7:
        /*0004*/ 	.word	0x00000082


	//----- nvinfo : EIATTR_KPARAM_INFO
	.align		4
.L_8:
        /*0008*/ 	.byte	0x04, 0x17
        /*000a*/ 	.short	(.L_10 - .L_9)
.L_9:
        /*000c*/ 	.word	0x00000000
        /*0010*/ 	.short	0x0002
        /*0012*/ 	.short	0x0010
        /*0014*/ 	.byte	0x00, 0xf5, 0x21, 0x00


	//----- nvinfo : EIATTR_KPARAM_INFO
	.align		4
.L_10:
        /*0018*/ 	.byte	0x04, 0x17
        /*001a*/ 	.short	(.L_12 - .L_11)
.L_11:
        /*001c*/ 	.word	0x00000000
        /*0020*/ 	.short	0x0001
        /*0022*/ 	.short	0x0008
        /*0024*/ 	.byte	0x00, 0xf5, 0x21, 0x00


	//----- nvinfo : EIATTR_KPARAM_INFO
	.align		4
.L_12:
        /*0028*/ 	.byte	0x04, 0x17
        /*002a*/ 	.short	(.L_14 - .L_13)
.L_13:
        /*002c*/ 	.word	0x00000000
        /*0030*/ 	.short	0x0000
        /*0032*/ 	.short	0x0000
        /*0034*/ 	.byte	0x00, 0xf5, 0x21, 0x00


	//----- nvinfo : EIATTR_SPARSE_MMA_MASK
	.align		4
.L_14:
        /*0038*/ 	.byte	0x03, 0x50
        /*003a*/ 	.short	0x0000


	//----- nvinfo : EIATTR_MAXREG_COUNT
	.align		4
        /*003c*/ 	.byte	0x03, 0x1b
        /*003e*/ 	.short	0x00ff


	//----- nvinfo : EIATTR_EXTERNS
	.align		4
        /*0040*/ 	.byte	0x04, 0x0f
        /*0042*/ 	.short	(.L_16 - .L_15)


	//   ....[0]....
	.align		4
.L_15:
        /*0044*/ 	.word	index@(vprintf)


	//----- nvinfo : EIATTR_MERCURY_ISA_VERSION
	.align		4
.L_16:
        /*0048*/ 	.byte	0x03, 0x5f
        /*004a*/ 	.short	0x0101


	//----- nvinfo : EIATTR_VRC_CTA_INIT_COUNT
	.align		4
        /*004c*/ 	.byte	0x02, 0x4a
	.zero		1
	.zero		1


	//----- nvinfo : EIATTR_SYSCALL_OFFSETS
	.align		4
        /*0050*/ 	.byte	0x04, 0x46
        /*0052*/ 	.short	(.L_18 - .L_17)


	//   ....[0]....
.L_17:
        /*0054*/ 	.word	0x00000200


	//----- nvinfo : EIATTR_EXIT_INSTR_OFFSETS
	.align		4
.L_18:
        /*0058*/ 	.byte	0x04, 0x1c
        /*005a*/ 	.short	(.L_20 - .L_19)


	//   ....[0]....
.L_19:
        /*005c*/ 	.word	0x000000b0


	//   ....[1]....
        /*0060*/ 	.word	0x00000210


	//----- nvinfo : EIATTR_CRS_STACK_SIZE
	.align		4
.L_20:
        /*0064*/ 	.byte	0x04, 0x1e
        /*0066*/ 	.short	(.L_22 - .L_21)
.L_21:
        /*0068*/ 	.word	0x00000000


	//----- nvinfo : EIATTR_CBANK_PARAM_SIZE
	.align		4
.L_22:
        /*006c*/ 	.byte	0x03, 0x19
        /*006e*/ 	.short	0x0018


	//----- nvinfo : EIATTR_PARAM_CBANK
	.align		4
        /*0070*/ 	.byte	0x04, 0x0a
        /*0072*/ 	.short	(.L_24 - .L_23)
	.align		4
.L_23:
        /*0074*/ 	.word	index@(.nv.constant0._Z6vecAddPiS_S_)
        /*0078*/ 	.short	0x0380
        /*007a*/ 	.short	0x0018


	//----- nvinfo : EIATTR_SW_WAR
	.align		4
.L_24:
        /*007c*/ 	.byte	0x04, 0x36
        /*007e*/ 	.short	(.L_26 - .L_25)
.L_25:
        /*0080*/ 	.word	0x00000008
.L_26:


//--------------------- .nv.callgraph             --------------------------
	.section	.nv.callgraph,"",@"SHT_CUDA_CALLGRAPH"
	.align	4
	.sectionentsize	8
	.align		4
        /*0000*/ 	.word	0x00000000
	.align		4
        /*0004*/ 	.word	0xffffffff
	.align		4
        /*0008*/ 	.word	index@(_Z6vecAddPiS_S_)
	.align		4
        /*000c*/ 	.word	index@(vprintf)
	.align		4
        /*0010*/ 	.word	0x00000000
	.align		4
        /*0014*/ 	.word	0xfffffffe
	.align		4
        /*0018*/ 	.word	0x00000000
	.align		4
        /*001c*/ 	.word	0xfffffffd
	.align		4
        /*0020*/ 	.word	0x00000000
	.align		4
        /*0024*/ 	.word	0xfffffffc


//--------------------- .nv.constant4             --------------------------
	.section	.nv.constant4,"a",@progbits
	.align	8
	.align		8
.nv.constant4:
        /*0000*/ 	.dword	vprintf
	.align		8
        /*0008*/ 	.dword	$str


//--------------------- .text._Z6vecAddPiS_S_     --------------------------
	.section	.text._Z6vecAddPiS_S_,"ax",@progbits
	.align	128
        .global         _Z6vecAddPiS_S_
        .type           _Z6vecAddPiS_S_,@function
        .size           _Z6vecAddPiS_S_,(.L_x_2 - _Z6vecAddPiS_S_)
        .other          _Z6vecAddPiS_S_,@"STO_CUDA_ENTRY STV_DEFAULT"
_Z6vecAddPiS_S_:
.text._Z6vecAddPiS_S_:
[----:B------:R-:W0:Y:S01]  /*0000*/  LDC R1, c[0x0][0x37c] ;  /* 0x0000df00ff017b82 */ /* 0x000e220000000800 */
[----:B------:R-:W1:Y:S01]  /*0010*/  S2R R0, SR_TID.X ;  /* 0x0000000000007919 */ /* 0x000e620000002100 */
[----:B------:R-:W2:Y:S06]  /*0020*/  LDCU UR5, c[0x0][0x2fc] ;  /* 0x00005f80ff0577ac */ /* 0x000eac0008000800 */
[----:B------:R-:W1:Y:S01]  /*0030*/  S2UR UR6, SR_CTAID.X ;  /* 0x00000000000679c3 */ /* 0x000e620000002500 */
[----:B0-----:R-:W-:Y:S01]  /*0040*/  VIADD R1, R1, 0xfffffff8 ;  /* 0xfffffff801017836 */ /* 0x001fe20000000000 */
[----:B------:R-:W0:Y:S06]  /*0050*/  LDCU UR4, c[0x0][0x2f8] ;  /* 0x00005f00ff0477ac */ /* 0x000e2c0008000800 */
[----:B------:R-:W1:Y:S01]  /*0060*/  LDC R5, c[0x0][0x360] ;  /* 0x0000d800ff057b82 */ /* 0x000e620000000800 */
[----:B0-----:R-:W-:-:S05]  /*0070*/  IADD3 R6, P1, PT, R1, UR4, RZ ;  /* 0x0000000401067c10 */ /* 0x001fca000ff3e0ff */
[----:B--2---:R-:W-:Y:S02]  /*0080*/  IMAD.X R7, RZ, RZ, UR5, P1 ;  /* 0x00000005ff077e24 */ /* 0x004fe400088e06ff */
[----:B-1----:R-:W-:-:S05]  /*0090*/  IMAD R5, R5, UR6, R0 ;  /* 0x0000000605057c24 */ /* 0x002fca000f8e0200 */
[----:B------:R-:W-:-:S13]  /*00a0*/  ISETP.GT.AND P0, PT, R5, 0x3, PT ;  /* 0x000000030500780c */ /* 0x000fda0003f04270 */
[----:B------:R-:W-:Y:S05]  /*00b0*/  @P0 EXIT ;  /* 0x000000000000094d */ /* 0x000fea0003800000 */
[----:B------:R-:W0:Y:S01]  /*00c0*/  LDC.64 R2, c[0x0][0x380] ;  /* 0x0000e000ff027b82 */ /* 0x000e220000000a00 */
[----:B------:R-:W1:Y:S07]  /*00d0*/  LDCU.64 UR4, c[0x0][0x358] ;  /* 0x00006b00ff0477ac */ /* 0x000e6e0008000a00 */
[----:B------:R-:W2:Y:S01]  /*00e0*/  LDC.64 R8, c[0x0][0x388] ;  /* 0x0000e200ff087b82 */ /* 0x000ea20000000a00 */
[----:B0-----:R-:W-:-:S05]  /*00f0*/  IMAD.WIDE R2, R5, 0x4, R2 ;  /* 0x0000000405027825 */ /* 0x001fca00078e0202 */
[----:B-1----:R-:W3:Y:S01]  /*0100*/  LDG.E R0, desc[UR4][R2.64] ;  /* 0x0000000402007981 */ /* 0x002ee2000c1e1900 */
[----:B--2---:R-:W-:-:S05]  /*0110*/  IMAD.WIDE R8, R5, 0x4, R8 ;  /* 0x0000000405087825 */ /* 0x004fca00078e0208 */
[----:B------:R-:W3:Y:S01]  /*0120*/  LDG.E R5, desc[UR4][R8.64] ;  /* 0x0000000408057981 */ /* 0x000ee2000c1e1900 */
[----:B------:R-:W0:Y:S01]  /*0130*/  LDC.64 R10, c[0x0][0x390] ;  /* 0x0000e400ff0a7b82 */ /* 0x000e220000000a00 */
[----:B---3--:R-:W-:-:S05]  /*0140*/  VABSDIFF4.U8.ACC R0, R0, R5, RZ ;  /* 0x0000000500007215 */ /* 0x008fca00000e08ff */
[----:B0-----:R0:W-:Y:S04]  /*0150*/  STG.E desc[UR4][R10.64], R0 ;  /* 0x000000000a007986 */ /* 0x0011e8000c101904 */
[----:B------:R-:W2:Y:S04]  /*0160*/  LDG.E R12, desc[UR4][R2.64] ;  /* 0x00000004020c7981 */ /* 0x000ea8000c1e1900 */
[----:B------:R-:W2:Y:S01]  /*0170*/  LDG.E R5, desc[UR4][R8.64] ;  /* 0x0000000408057981 */ /* 0x000ea2000c1e1900 */
[----:B------:R-:W-:Y:S01]  /*0180*/  MOV R13, 0x0 ;  /* 0x00000000000d7802 */ /* 0x000fe20000000f00 */
[----:B------:R-:W1:Y:S03]  /*0190*/  LDCU.64 UR4, c[0x4][0x8] ;  /* 0x01000100ff0477ac */ /* 0x000e660008000a00 */
[----:B------:R0:W3:Y:S01]  /*01a0*/  LDC.64 R14, c[0x4][R13] ;  /* 0x010000000d0e7b82 */ /* 0x0000e20000000a00 */
[----:B-1----:R-:W-:-:S02]  /*01b0*/  MOV R4, UR4 ;  /* 0x0000000400047c02 */ /* 0x002fc40008000f00 */
[----:B--2---:R-:W-:-:S05]  /*01c0*/  VABSDIFF4.U8.ACC R12, R12, R5, RZ ;  /* 0x000000050c0c7215 */ /* 0x004fca00000e08ff */
[----:B------:R0:W-:Y:S01]  /*01d0*/  STL [R1], R12 ;  /* 0x0000000c01007387 */ /* 0x0001e20000100800 */
[----:B---3--:R-:W-:-:S07]  /*01e0*/  IMAD.U32 R5, RZ, RZ, UR5 ;  /* 0x00000005ff057e24 */ /* 0x008fce000f8e00ff */
[----:B------:R-:W-:-:S07]  /*01f0*/  LEPC R20, `(.L_x_0) ;  /* 0x000000001014794e */ /* 0x000fce0000000000 */
[----:B0-----:R-:W-:Y:S05]  /*0200*/  CALL.ABS.NOINC R14 ;  /* 0x000000000e007343 */ /* 0x001fea0003c00000 */
.L_x_0:
[----:B------:R-:W-:Y:S05]  /*0210*/  EXIT ;  /* 0x000000000000794d */ /* 0x000fea0003800000 */
.L_x_1:
[----:B------:R-:W-:-:S00]  /*0220*/  BRA `(.L_x_1) ;  /* 0xfffffffc00fc7947 */ /* 0x000fc0000383ffff */
[----:B------:R-:W-:-:S00]  /*0230*/  NOP ;  /* 0x0000000000007918 */ /* 0x000fc00000000000 */
        /* <DEDUP_REMOVED lines=12> */
.L_x_2:


//--------------------- .nv.global.init           --------------------------
	.section	.nv.global.init,"aw",@progbits
.nv.global.init:
	.type		$str,@object
	.size		$str,(.L_0 - $str)
$str:
        /*0000*/ 	.byte	0x61, 0x62, 0x73, 0x3a, 0x25, 0x64, 0x0a, 0x00
.L_0:


//--------------------- .nv.shared.reserved.0     --------------------------
	.section	.nv.shared.reserved.0,"aw",@nobits
	.weak		__nv_reservedSMEM_offset_0_alias
	.size		__nv_reservedSMEM_offset_0_alias, 0, 64
	.other		__nv_reservedSMEM_offset_0_alias,@"STO_CUDA_RESERVED_SHARED STV_DEFAULT"
__nv_reservedSMEM_offset_0_alias:
	.zero		0
	.zero		64


//--------------------- .nv.constant0._Z6vecAddPiS_S_ --------------------------
	.section	.nv.constant0._Z6vecAddPiS_S_,"a",@progbits
	.sectionflags	@""
	.align	4
.nv.constant0._Z6vecAddPiS_S_:
	.zero		920


//--------------------- SYMBOLS --------------------------

	.type		.nv.reservedSmem.offset0,@object
	.size		.nv.reservedSmem.offset0,0x4
	.type		vprintf,@function
